	.headerflags	@"EF_CUDA_TEXMODE_UNIFIED EF_CUDA_64BIT_ADDRESS EF_CUDA_ACCELERATORS EF_CUDA_SM90 EF_CUDA_VIRTUAL_SM(EF_CUDA_SM90)"
	.elftype	@"ET_EXEC"


//--------------------- .nv.info                  --------------------------
	.section	.nv.info,"",@"SHT_CUDA_INFO"
	.align	4


	//----- nvinfo : EIATTR_REGCOUNT
	.align		4
        /*0000*/ 	.byte	0x04, 0x2f
        /*0002*/ 	.short	(.L_1 - .L_0)
	.align		4
.L_0:
        /*0004*/ 	.word	index@(triton_poi_fused_convolution_relu_10)
        /*0008*/ 	.word	0x00000018


	//----- nvinfo : EIATTR_MIN_STACK_SIZE
	.align		4
.L_1:
        /*000c*/ 	.byte	0x04, 0x12
        /*000e*/ 	.short	(.L_3 - .L_2)
	.align		4
.L_2:
        /*0010*/ 	.word	index@(triton_poi_fused_convolution_relu_10)
        /*0014*/ 	.word	0x00000000


	//----- nvinfo : EIATTR_FRAME_SIZE
	.align		4
.L_3:
        /*0018*/ 	.byte	0x04, 0x11
        /*001a*/ 	.short	(.L_5 - .L_4)
	.align		4
.L_4:
        /*001c*/ 	.word	index@(triton_poi_fused_convolution_relu_10)
        /*0020*/ 	.word	0x00000000


	//----- nvinfo : EIATTR_MIN_STACK_SIZE
	.align		4
.L_5:
        /*0024*/ 	.byte	0x04, 0x12
        /*0026*/ 	.short	(.L_7 - .L_6)
	.align		4
.L_6:
        /*0028*/ 	.word	index@(triton_poi_fused_convolution_relu_10)
        /*002c*/ 	.word	0x00000000
.L_7:


//--------------------- .nv.info.triton_poi_fused_convolution_relu_10 --------------------------
	.section	.nv.info.triton_poi_fused_convolution_relu_10,"",@"SHT_CUDA_INFO"
	.sectionflags	@""
	.align	4


	//----- nvinfo : EIATTR_CUDA_API_VERSION
	.align		4
        /*0000*/ 	.byte	0x04, 0x37
        /*0002*/ 	.short	(.L_9 - .L_8)
.L_8:
        /*0004*/ 	.word	0x0000007c


	//----- nvinfo : EIATTR_KPARAM_INFO
	.align		4
.L_9:
        /*0008*/ 	.byte	0x04, 0x17
        /*000a*/ 	.short	(.L_11 - .L_10)
.L_10:
        /*000c*/ 	.word	0x00000000
        /*0010*/ 	.short	0x0004
        /*0012*/ 	.short	0x001c
        /*0014*/ 	.byte	0x00, 0xf0, 0x11, 0x00


	//----- nvinfo : EIATTR_KPARAM_INFO
	.align		4
.L_11:
        /*0018*/ 	.byte	0x04, 0x17
        /*001a*/ 	.short	(.L_13 - .L_12)
.L_12:
        /*001c*/ 	.word	0x00000000
        /*0020*/ 	.short	0x0003
        /*0022*/ 	.short	0x0018
        /*0024*/ 	.byte	0x00, 0xf0, 0x11, 0x00


	//----- nvinfo : EIATTR_KPARAM_INFO
	.align		4
.L_13:
        /*0028*/ 	.byte	0x04, 0x17
        /*002a*/ 	.short	(.L_15 - .L_14)
.L_14:
        /*002c*/ 	.word	0x00000000
        /*0030*/ 	.short	0x0002
        /*0032*/ 	.short	0x0010
        /*0034*/ 	.byte	0x00, 0xf4, 0x21, 0x00


	//----- nvinfo : EIATTR_KPARAM_INFO
	.align		4
.L_15:
        /*0038*/ 	.byte	0x04, 0x17
        /*003a*/ 	.short	(.L_17 - .L_16)
.L_16:
        /*003c*/ 	.word	0x00000000
        /*0040*/ 	.short	0x0001
        /*0042*/ 	.short	0x0008
        /*0044*/ 	.byte	0x00, 0xf4, 0x21, 0x00


	//----- nvinfo : EIATTR_KPARAM_INFO
	.align		4
.L_17:
        /*0048*/ 	.byte	0x04, 0x17
        /*004a*/ 	.short	(.L_19 - .L_18)
.L_18:
        /*004c*/ 	.word	0x00000000
        /*0050*/ 	.short	0x0000
        /*0052*/ 	.short	0x0000
        /*0054*/ 	.byte	0x00, 0xf4, 0x21, 0x00


	//----- nvinfo : EIATTR_SPARSE_MMA_MASK
	.align		4
.L_19:
        /*0058*/ 	.byte	0x03, 0x50
        /*005a*/ 	.short	0x0000


	//----- nvinfo : EIATTR_MAXREG_COUNT
	.align		4
        /*005c*/ 	.byte	0x03, 0x1b
        /*005e*/ 	.short	0x00ff


	//----- nvinfo : EIATTR_EXIT_INSTR_OFFSETS
	.align		4
        /*0060*/ 	.byte	0x04, 0x1c
        /*0062*/ 	.short	(.L_21 - .L_20)


	//   ....[0]....
.L_20:
        /*0064*/ 	.word	0x00000500


	//   ....[1]....
        /*0068*/ 	.word	0x00000520


	//----- nvinfo : EIATTR_REQNTID
	.align		4
.L_21:
        /*006c*/ 	.byte	0x04, 0x10
        /*006e*/ 	.short	(.L_23 - .L_22)
.L_22:
        /*0070*/ 	.word	0x00000080
        /*0074*/ 	.word	0x00000001
        /*0078*/ 	.word	0x00000001


	//----- nvinfo : EIATTR_CBANK_PARAM_SIZE
	.align		4
.L_23:
        /*007c*/ 	.byte	0x03, 0x19
        /*007e*/ 	.short	0x0020


	//----- nvinfo : EIATTR_PARAM_CBANK
	.align		4
        /*0080*/ 	.byte	0x04, 0x0a
        /*0082*/ 	.short	(.L_25 - .L_24)
	.align		4
.L_24:
        /*0084*/ 	.word	index@(.nv.constant0.triton_poi_fused_convolution_relu_10)
        /*0088*/ 	.short	0x0210
        /*008a*/ 	.short	0x0020


	//----- nvinfo : EIATTR_SW_WAR
	.align		4
.L_25:
        /*008c*/ 	.byte	0x04, 0x36
        /*008e*/ 	.short	(.L_27 - .L_26)
.L_26:
        /*0090*/ 	.word	0x00000008
.L_27:


//--------------------- .nv.callgraph             --------------------------
	.section	.nv.callgraph,"",@"SHT_CUDA_CALLGRAPH"
	.align	4
	.sectionentsize	8
	.align		4
        /*0000*/ 	.word	0x00000000
	.align		4
        /*0004*/ 	.word	0xffffffff
	.align		4
        /*0008*/ 	.word	0x00000000
	.align		4
        /*000c*/ 	.word	0xfffffffe
	.align		4
        /*0010*/ 	.word	0x00000000
	.align		4
        /*0014*/ 	.word	0xfffffffd
	.align		4
        /*0018*/ 	.word	0x00000000
	.align		4
        /*001c*/ 	.word	0xfffffffc


//--------------------- .text.triton_poi_fused_convolution_relu_10 --------------------------
	.section	.text.triton_poi_fused_convolution_relu_10,"ax",@progbits
	.align	128
        .global         triton_poi_fused_convolution_relu_10
        .type           triton_poi_fused_convolution_relu_10,@function
        .size           triton_poi_fused_convolution_relu_10,(.L_x_1 - triton_poi_fused_convolution_relu_10)
        .other          triton_poi_fused_convolution_relu_10,@"STO_CUDA_ENTRY STV_DEFAULT"
triton_poi_fused_convolution_relu_10:
.text.triton_poi_fused_convolution_relu_10:
[----:B------:R-:W0:Y:S01]  /*0000*/  LDC R1, c[0x0][0x28] ;  /* 0x00000a00ff017b82 */ /* 0x000e220000000800 */
[----:B------:R-:W1:Y:S07]  /*0010*/  S2R R12, SR_CTAID.Y ;  /* 0x00000000000c7919 */ /* 0x000e6e0000002600 */
[----:B------:R-:W2:Y:S01]  /*0020*/  LDC.64 R4, c[0x0][0x218] ;  /* 0x00008600ff047b82 */ /* 0x000ea20000000a00 */
[----:B------:R-:W-:Y:S02]  /*0030*/  CS2R R10, SRZ ;  /* 0x00000000000a7805 */ /* 0x000fe4000001ff00 */
[----:B------:R-:W-:Y:S01]  /*0040*/  CS2R R8, SRZ ;  /* 0x0000000000087805 */ /* 0x000fe2000001ff00 */
[----:B------:R-:W3:Y:S01]  /*0050*/  S2R R7, SR_TID.X ;  /* 0x0000000000077919 */ /* 0x000ee20000002100 */
[----:B------:R-:W-:Y:S01]  /*0060*/  ULDC.64 UR4, c[0x0][0x208] ;  /* 0x0000820000047ab9 */ /* 0x000fe20000000a00 */
[----:B------:R-:W4:Y:S02]  /*0070*/  S2R R13, SR_CTAID.X ;  /* 0x00000000000d7919 */ /* 0x000f240000002500 */
[----:B------:R-:W5:Y:S01]  /*0080*/  LDC.64 R2, c[0x0][0x210] ;  /* 0x00008400ff027b82 */ /* 0x000f620000000a00 */
[----:B-1----:R-:W-:-:S02]  /*0090*/  SHF.R.S32.HI R0, RZ, 0x1f, R12 ;  /* 0x0000001fff007819 */ /* 0x002fc4000001140c */
[----:B------:R-:W-:Y:S02]  /*00a0*/  ISETP.GE.AND P0, PT, R12, 0x100, PT ;  /* 0x000001000c00780c */ /* 0x000fe40003f06270 */
[----:B------:R-:W-:Y:S01]  /*00b0*/  LEA.HI R6, R0, R12, RZ, 0x6 ;  /* 0x0000000c00067211 */ /* 0x000fe200078f30ff */
[----:B---3--:R-:W-:-:S03]  /*00c0*/  IMAD.SHL.U32 R0, R7, 0x4, RZ ;  /* 0x0000000407007824 */ /* 0x008fc600078e00ff */
[C---:B------:R-:W-:Y:S01]  /*00d0*/  LOP3.LUT R7, R6.reuse, 0xffffffc0, RZ, 0xc0, !PT ;  /* 0xffffffc006077812 */ /* 0x040fe200078ec0ff */
[----:B------:R-:W-:Y:S01]  /*00e0*/  IMAD.SHL.U32 R6, R6, 0x1000, RZ ;  /* 0x0000100006067824 */ /* 0x000fe200078e00ff */
[----:B------:R-:W-:Y:S02]  /*00f0*/  LOP3.LUT R0, R0, 0x1fc, RZ, 0xc0, !PT ;  /* 0x000001fc00007812 */ /* 0x000fe400078ec0ff */
[----:B------:R-:W-:Y:S02]  /*0100*/  IADD3 R7, -R7, R12, RZ ;  /* 0x0000000c07077210 */ /* 0x000fe40007ffe1ff */
[----:B------:R-:W-:Y:S01]  /*0110*/  LOP3.LUT R6, R6, 0xfffc0000, RZ, 0xc0, !PT ;  /* 0xfffc000006067812 */ /* 0x000fe200078ec0ff */
[----:B----4-:R-:W-:Y:S02]  /*0120*/  IMAD R13, R13, 0x400, R0 ;  /* 0x000004000d0d7824 */ /* 0x010fe400078e0200 */
[----:B--2---:R-:W-:-:S04]  /*0130*/  IMAD.WIDE R4, R7, 0x4, R4 ;  /* 0x0000000407047825 */ /* 0x004fc800078e0204 */
[----:B------:R-:W-:Y:S02]  /*0140*/  IMAD.IADD R6, R7, 0x1, R6 ;  /* 0x0000000107067824 */ /* 0x000fe400078e0206 */
[----:B------:R-:W-:-:S03]  /*0150*/  IMAD.MOV.U32 R0, RZ, RZ, RZ ;  /* 0x000000ffff007224 */ /* 0x000fc600078e00ff */
[----:B------:R-:W-:-:S03]  /*0160*/  LEA R16, R13, R6, 0x6 ;  /* 0x000000060d107211 */ /* 0x000fc600078e30ff */
[----:B------:R1:W2:Y:S01]  /*0170*/  @!P0 LDG.E.EL R0, desc[UR4][R4.64] ;  /* 0x0000000404008981 */ /* 0x0002a2000c2e1900 */
[----:B------:R-:W-:Y:S01]  /*0180*/  IADD3 R20, R16, 0xc0, RZ ;  /* 0x000000c010147810 */ /* 0x000fe20007ffe0ff */
[C---:B------:R-:W-:Y:S02]  /*0190*/  VIADD R14, R16.reuse, 0x40 ;  /* 0x00000040100e7836 */ /* 0x040fe40000000000 */
[C---:B------:R-:W-:Y:S02]  /*01a0*/  VIADD R18, R16.reuse, 0x80 ;  /* 0x0000008010127836 */ /* 0x040fe40000000000 */
[----:B-----5:R-:W-:Y:S01]  /*01b0*/  IMAD.WIDE R6, R16, 0x4, R2 ;  /* 0x0000000410067825 */ /* 0x020fe200078e0202 */
[----:B------:R-:W-:-:S03]  /*01c0*/  IADD3 R17, R16, 0x8080, RZ ;  /* 0x0000808010117810 */ /* 0x000fc60007ffe0ff */
[--C-:B------:R-:W-:Y:S01]  /*01d0*/  IMAD.WIDE R14, R14, 0x4, R2.reuse ;  /* 0x000000040e0e7825 */ /* 0x100fe200078e0202 */
[----:B------:R3:W2:Y:S03]  /*01e0*/  @!P0 LDG.E.EL R11, desc[UR4][R6.64] ;  /* 0x00000004060b8981 */ /* 0x0006a6000c2e1900 */
[--C-:B------:R-:W-:Y:S01]  /*01f0*/  IMAD.WIDE R18, R18, 0x4, R2.reuse ;  /* 0x0000000412127825 */ /* 0x100fe200078e0202 */
[----:B------:R4:W5:Y:S03]  /*0200*/  @!P0 LDG.E.EL R10, desc[UR4][R14.64] ;  /* 0x000000040e0a8981 */ /* 0x000966000c2e1900 */
[----:B-1----:R-:W-:Y:S01]  /*0210*/  VIADD R4, R16, 0x8000 ;  /* 0x0000800010047836 */ /* 0x002fe20000000000 */
[----:B------:R1:W5:Y:S01]  /*0220*/  @!P0 LDG.E.EL R8, desc[UR4][R18.64] ;  /* 0x0000000412088981 */ /* 0x000362000c2e1900 */
[----:B------:R-:W-:-:S04]  /*0230*/  IMAD.WIDE R20, R20, 0x4, R2 ;  /* 0x0000000414147825 */ /* 0x000fc800078e0202 */
[C---:B---3--:R-:W-:Y:S01]  /*0240*/  VIADD R6, R16.reuse, 0x8040 ;  /* 0x0000804010067836 */ /* 0x048fe20000000000 */
[----:B----4-:R-:W-:Y:S01]  /*0250*/  CS2R R14, SRZ ;  /* 0x00000000000e7805 */ /* 0x010fe2000001ff00 */
[----:B------:R-:W3:Y:S01]  /*0260*/  @!P0 LDG.E.EL R9, desc[UR4][R20.64] ;  /* 0x0000000414098981 */ /* 0x000ee2000c2e1900 */
[----:B-1----:R-:W-:Y:S01]  /*0270*/  VIADD R19, R16, 0x80c0 ;  /* 0x000080c010137836 */ /* 0x002fe20000000000 */
[----:B------:R-:W-:Y:S01]  /*0280*/  HFMA2.MMA R18, -RZ, RZ, 0, 0 ;  /* 0x00000000ff127435 */ /* 0x000fe200000001ff */
[----:B------:R-:W-:-:S04]  /*0290*/  IMAD.WIDE R16, R17, 0x4, R2 ;  /* 0x0000000411107825 */ /* 0x000fc800078e0202 */
[--C-:B------:R-:W-:Y:S01]  /*02a0*/  IMAD.WIDE R4, R4, 0x4, R2.reuse ;  /* 0x0000000404047825 */ /* 0x100fe200078e0202 */
[----:B------:R1:W4:Y:S03]  /*02b0*/  @!P0 LDG.E.EL R14, desc[UR4][R16.64] ;  /* 0x00000004100e8981 */ /* 0x000326000c2e1900 */
[--C-:B------:R-:W-:Y:S01]  /*02c0*/  IMAD.WIDE R6, R6, 0x4, R2.reuse ;  /* 0x0000000406067825 */ /* 0x100fe200078e0202 */
[----:B------:R-:W4:Y:S03]  /*02d0*/  @!P0 LDG.E.EL R18, desc[UR4][R4.64] ;  /* 0x0000000404128981 */ /* 0x000f26000c2e1900 */
[----:B------:R-:W-:Y:S01]  /*02e0*/  IMAD.WIDE R2, R19, 0x4, R2 ;  /* 0x0000000413027825 */ /* 0x000fe200078e0202 */
[----:B------:R-:W4:Y:S01]  /*02f0*/  @!P0 LDG.E.EL R15, desc[UR4][R6.64] ;  /* 0x00000004060f8981 */ /* 0x000f22000c2e1900 */
[----:B-1----:R-:W-:-:S06]  /*0300*/  MOV R16, RZ ;  /* 0x000000ff00107202 */ /* 0x002fcc0000000f00 */
[----:B------:R1:W4:Y:S02]  /*0310*/  @!P0 LDG.E.EL R16, desc[UR4][R2.64] ;  /* 0x0000000402108981 */ /* 0x000324000c2e1900 */
[----:B-1----:R-:W1:Y:S01]  /*0320*/  LDC.64 R2, c[0x0][0x220] ;  /* 0x00008800ff027b82 */ /* 0x002e620000000a00 */
[----:B------:R-:W-:-:S05]  /*0330*/  IMAD R12, R12, 0x1000, R13 ;  /* 0x000010000c0c7824 */ /* 0x000fca00078e020d */
[----:B------:R-:W-:Y:S01]  /*0340*/  IADD3 R17, R12, 0x200, RZ ;  /* 0x000002000c117810 */ /* 0x000fe20007ffe0ff */
[----:B-1----:R-:W-:-:S04]  /*0350*/  IMAD.WIDE R12, R12, 0x4, R2 ;  /* 0x000000040c0c7825 */ /* 0x002fc800078e0202 */
[----:B------:R-:W-:-:S04]  /*0360*/  IMAD.WIDE R2, R17, 0x4, R2 ;  /* 0x0000000411027825 */ /* 0x000fc800078e0202 */
[C---:B--2---:R-:W-:Y:S01]  /*0370*/  FADD R4, R0.reuse, R11 ;  /* 0x0000000b00047221 */ /* 0x044fe20000000000 */
[C---:B------:R-:W-:Y:S01]  /*0380*/  FSETP.GEU.AND P1, PT, R0.reuse, -R11, PT ;  /* 0x8000000b0000720b */ /* 0x040fe20003f2e000 */
[C---:B-----5:R-:W-:Y:S01]  /*0390*/  FADD R5, R0.reuse, R10 ;  /* 0x0000000a00057221 */ /* 0x060fe20000000000 */
[C---:B------:R-:W-:Y:S01]  /*03a0*/  FSETP.GEU.AND P6, PT, R0.reuse, -R10, PT ;  /* 0x8000000a0000720b */ /* 0x040fe20003fce000 */
[C---:B0-----:R-:W-:Y:S01]  /*03b0*/  FADD R6, R0.reuse, R8 ;  /* 0x0000000800067221 */ /* 0x041fe20000000000 */
[C---:B------:R-:W-:Y:S01]  /*03c0*/  FSETP.GEU.AND P2, PT, R0.reuse, -R8, PT ;  /* 0x800000080000720b */ /* 0x040fe20003f4e000 */
[C---:B---3--:R-:W-:Y:S01]  /*03d0*/  FADD R7, R0.reuse, R9 ;  /* 0x0000000900077221 */ /* 0x048fe20000000000 */
[----:B------:R-:W-:Y:S02]  /*03e0*/  FSETP.GEU.AND P3, PT, R0, -R9, PT ;  /* 0x800000090000720b */ /* 0x000fe40003f6e000 */
[----:B------:R-:W-:Y:S02]  /*03f0*/  SEL R5, R5, RZ, P6 ;  /* 0x000000ff05057207 */ /* 0x000fe40003000000 */
[----:B------:R-:W-:-:S02]  /*0400*/  SEL R4, R4, RZ, P1 ;  /* 0x000000ff04047207 */ /* 0x000fc40000800000 */
[----:B------:R-:W-:Y:S02]  /*0410*/  SEL R6, R6, RZ, P2 ;  /* 0x000000ff06067207 */ /* 0x000fe40001000000 */
[----:B------:R-:W-:Y:S02]  /*0420*/  SEL R7, R7, RZ, P3 ;  /* 0x000000ff07077207 */ /* 0x000fe40001800000 */
[C---:B----4-:R-:W-:Y:S01]  /*0430*/  FSETP.GEU.AND P6, PT, R0.reuse, -R14, PT ;  /* 0x8000000e0000720b */ /* 0x050fe20003fce000 */
[C---:B------:R-:W-:Y:S01]  /*0440*/  FADD R14, R0.reuse, R14 ;  /* 0x0000000e000e7221 */ /* 0x040fe20000000000 */
[C---:B------:R-:W-:Y:S01]  /*0450*/  FSETP.GEU.AND P4, PT, R0.reuse, -R18, PT ;  /* 0x800000120000720b */ /* 0x040fe20003f8e000 */
[C---:B------:R-:W-:Y:S01]  /*0460*/  FADD R18, R0.reuse, R18 ;  /* 0x0000001200127221 */ /* 0x040fe20000000000 */
[C---:B------:R-:W-:Y:S01]  /*0470*/  FSETP.GEU.AND P5, PT, R0.reuse, -R15, PT ;  /* 0x8000000f0000720b */ /* 0x040fe20003fae000 */
[C---:B------:R-:W-:Y:S01]  /*0480*/  FADD R15, R0.reuse, R15 ;  /* 0x0000000f000f7221 */ /* 0x040fe20000000000 */
[----:B------:R0:W-:Y:S01]  /*0490*/  @!P0 STG.E.128 desc[UR4][R12.64], R4 ;  /* 0x000000040c008986 */ /* 0x0001e2000c101d04 */
[C---:B------:R-:W-:Y:S01]  /*04a0*/  FSETP.GEU.AND P1, PT, R0.reuse, -R16, PT ;  /* 0x800000100000720b */ /* 0x040fe20003f2e000 */
[----:B------:R-:W-:Y:S01]  /*04b0*/  FADD R0, R0, R16 ;  /* 0x0000001000007221 */ /* 0x000fe20000000000 */
[----:B------:R-:W-:-:S02]  /*04c0*/  SEL R14, R14, RZ, P6 ;  /* 0x000000ff0e0e7207 */ /* 0x000fc40003000000 */
[----:B0-----:R-:W-:Y:S02]  /*04d0*/  SEL R13, R15, RZ, P5 ;  /* 0x000000ff0f0d7207 */ /* 0x001fe40002800000 */
[----:B------:R-:W-:Y:S02]  /*04e0*/  SEL R12, R18, RZ, P4 ;  /* 0x000000ff120c7207 */ /* 0x000fe40002000000 */
[----:B------:R-:W-:Y:S01]  /*04f0*/  SEL R15, R0, RZ, P1 ;  /* 0x000000ff000f7207 */ /* 0x000fe20000800000 */
[----:B------:R-:W-:Y:S06]  /*0500*/  @P0 EXIT ;  /* 0x000000000000094d */ /* 0x000fec0003800000 */
[----:B------:R-:W-:Y:S01]  /*0510*/  STG.E.128 desc[UR4][R2.64], R12 ;  /* 0x0000000c02007986 */ /* 0x000fe2000c101d04 */
[----:B------:R-:W-:Y:S05]  /*0520*/  EXIT ;  /* 0x000000000000794d */ /* 0x000fea0003800000 */
.L_x_0:
[----:B------:R-:W-:-:S00]  /*0530*/  BRA `(.L_x_0) ;  /* 0xfffffffc00fc7947 */ /* 0x000fc0000383ffff */
[----:B------:R-:W-:-:S00]  /*0540*/  NOP ;  /* 0x0000000000007918 */ /* 0x000fc00000000000 */
        /* <DEDUP_REMOVED lines=11> */
.L_x_1:


//--------------------- .nv.constant0.triton_poi_fused_convolution_relu_10 --------------------------
	.section	.nv.constant0.triton_poi_fused_convolution_relu_10,"a",@progbits
	.sectionflags	@""
	.align	4
.nv.constant0.triton_poi_fused_convolution_relu_10:
	.zero		560
